//
// Generated by NVIDIA NVVM Compiler
//
// Compiler Build ID: CL-36424714
// Cuda compilation tools, release 13.0, V13.0.88
// Based on NVVM 20.0.0
//

.version 9.0
.target sm_100
.address_size 64

	// .globl	_Z4racePi

.visible .entry _Z4racePi(
	.param .u64 .ptr .align 1 _Z4racePi_param_0
)
{
	.reg .pred 	%p<2>;
	.reg .b32 	%r<7>;
	.reg .b64 	%rd<5>;

	ld.param.u64 	%rd1, [_Z4racePi_param_0];
	mov.u32 	%r2, %tid.x;
	mov.u32 	%r3, %ctaid.x;
	mov.u32 	%r4, %ntid.x;
	mad.lo.s32 	%r1, %r4, %r3, %r2;
	and.b32  	%r5, %r1, 1;
	setp.eq.b32 	%p1, %r5, 1;
	@%p1 bra 	$L__BB0_2;
	cvta.to.global.u64 	%rd2, %rd1;
	mul.wide.s32 	%rd3, %r1, 4;
	add.s64 	%rd4, %rd2, %rd3;
	ld.global.u32 	%r6, [%rd4+8];
	bar.sync 	0;
	st.global.u32 	[%rd4], %r6;
$L__BB0_2:
	ret;

}


// ===== COMPILED SASS (sm_100) =====

	.target	sm_100

	.elftype	@"ET_EXEC"


//--------------------- .note.nv.tkinfo           --------------------------
	.section	.note.nv.tkinfo,"",@"SHT_NOTE"
	.sectionflags	@"SHF_NOTE_NV_TKINFO"
	.tkinfo
        /*0018*/ 	.word	0x00000002
        /*0030*/ 	.string	""
        /*0030*/ 	.string	"ptxas"
        /*0030*/ 	.string	"Cuda compilation tools, release 13.0, V13.0.88"
        /*0030*/ 	.string	"Build cuda_13.0.r13.0/compiler.36424714_0"
        /*0030*/ 	.string	"-arch sm_100 -m 64 "



//--------------------- .note.nv.cuinfo           --------------------------
	.section	.note.nv.cuinfo,"",@"SHT_NOTE"
	.sectionflags	@"SHF_NOTE_NV_CUINFO"
        /*0018*/ 	.short	0x0002
        /*001a*/ 	.short	0x0064
        /*001c*/ 	.short	0x0082
	.zero		2


//--------------------- .nv.info                  --------------------------
	.section	.nv.info,"",@"SHT_CUDA_INFO"
	.align	4


	//----- nvinfo : EIATTR_REGCOUNT
	.align		4
        /*0000*/ 	.byte	0x04, 0x2f
        /*0002*/ 	.short	(.L_1 - .L_0)
	.align		4
.L_0:
        /*0004*/ 	.word	index@(_Z4racePi)
        /*0008*/ 	.word	0x00000008


	//----- nvinfo : EIATTR_FRAME_SIZE
	.align		4
.L_1:
        /*000c*/ 	.byte	0x04, 0x11
        /*000e*/ 	.short	(.L_3 - .L_2)
	.align		4
.L_2:
        /*0010*/ 	.word	index@(_Z4racePi)
        /*0014*/ 	.word	0x00000000


	//----- nvinfo : EIATTR_MIN_STACK_SIZE
	.align		4
.L_3:
        /*0018*/ 	.byte	0x04, 0x12
        /*001a*/ 	.short	(.L_5 - .L_4)
	.align		4
.L_4:
        /*001c*/ 	.word	index@(_Z4racePi)
        /*0020*/ 	.word	0x00000000
.L_5:


//--------------------- .nv.compat                --------------------------
	.section	.nv.compat,"",@"SHT_CUDA_COMPAT_INFO"
	.align	4
        /*0000*/ 	.byte	0x02, 0x09, 0x00, 0x00, 0x02, 0x02, 0x01, 0x00, 0x02, 0x05, 0x05, 0x00, 0x03, 0x07, 0x01, 0x01
        /*0010*/ 	.byte	0x02, 0x03, 0x00, 0x00, 0x02, 0x06, 0x01, 0x00, 0x04, 0x0b, 0x08, 0x00, 0x09, 0x00, 0x00, 0x00
        /*0020*/ 	.byte	0x00, 0x00, 0x00, 0x00


//--------------------- .nv.info._Z4racePi        --------------------------
	.section	.nv.info._Z4racePi,"",@"SHT_CUDA_INFO"
	.sectionflags	@""
	.align	4


	//----- nvinfo : EIATTR_CUDA_API_VERSION
	.align		4
        /*0000*/ 	.byte	0x04, 0x37
        /*0002*/ 	.short	(.L_7 - .L_6)
.L_6:
        /*0004*/ 	.word	0x00000082


	//----- nvinfo : EIATTR_KPARAM_INFO
	.align		4
.L_7:
        /*0008*/ 	.byte	0x04, 0x17
        /*000a*/ 	.short	(.L_9 - .L_8)
.L_8:
        /*000c*/ 	.word	0x00000000
        /*0010*/ 	.short	0x0000
        /*0012*/ 	.short	0x0000
        /*0014*/ 	.byte	0x00, 0xf5, 0x21, 0x00


	//----- nvinfo : EIATTR_SPARSE_MMA_MASK
	.align		4
.L_9:
        /*0018*/ 	.byte	0x03, 0x50
        /*001a*/ 	.short	0x0000


	//----- nvinfo : EIATTR_MAXREG_COUNT
	.align		4
        /*001c*/ 	.byte	0x03, 0x1b
        /*001e*/ 	.short	0x00ff


	//----- nvinfo : EIATTR_NUM_BARRIERS
	.align		4
        /*0020*/ 	.byte	0x02, 0x4c
        /*0022*/ 	.byte	0x01
	.zero		1


	//----- nvinfo : EIATTR_MERCURY_ISA_VERSION
	.align		4
        /*0024*/ 	.byte	0x03, 0x5f
        /*0026*/ 	.short	0x0101


	//----- nvinfo : EIATTR_VRC_CTA_INIT_COUNT
	.align		4
        /*0028*/ 	.byte	0x02, 0x4a
	.zero		1
	.zero		1


	//----- nvinfo : EIATTR_EXIT_INSTR_OFFSETS
	.align		4
        /*002c*/ 	.byte	0x04, 0x1c
        /*002e*/ 	.short	(.L_11 - .L_10)


	//   ....[0]....
.L_10:
        /*0030*/ 	.word	0x00000070


	//   ....[1]....
        /*0034*/ 	.word	0x000000e0


	//----- nvinfo : EIATTR_CBANK_PARAM_SIZE
	.align		4
.L_11:
        /*0038*/ 	.byte	0x03, 0x19
        /*003a*/ 	.short	0x0008


	//----- nvinfo : EIATTR_PARAM_CBANK
	.align		4
        /*003c*/ 	.byte	0x04, 0x0a
        /*003e*/ 	.short	(.L_13 - .L_12)
	.align		4
.L_12:
        /*0040*/ 	.word	index@(.nv.constant0._Z4racePi)
        /*0044*/ 	.short	0x0380
        /*0046*/ 	.short	0x0008


	//----- nvinfo : EIATTR_SW_WAR
	.align		4
.L_13:
        /*0048*/ 	.byte	0x04, 0x36
        /*004a*/ 	.short	(.L_15 - .L_14)
.L_14:
        /*004c*/ 	.word	0x00000008
.L_15:


//--------------------- .nv.callgraph             --------------------------
	.section	.nv.callgraph,"",@"SHT_CUDA_CALLGRAPH"
	.align	4
	.sectionentsize	8
	.align		4
        /*0000*/ 	.word	0x00000000
	.align		4
        /*0004*/ 	.word	0xffffffff
	.align		4
        /*0008*/ 	.word	0x00000000
	.align		4
        /*000c*/ 	.word	0xfffffffe
	.align		4
        /*0010*/ 	.word	0x00000000
	.align		4
        /*0014*/ 	.word	0xfffffffd
	.align		4
        /*0018*/ 	.word	0x00000000
	.align		4
        /*001c*/ 	.word	0xfffffffc


//--------------------- .text._Z4racePi           --------------------------
	.section	.text._Z4racePi,"ax",@progbits
	.align	128
        .global         _Z4racePi
        .type           _Z4racePi,@function
        .size           _Z4racePi,(.L_x_1 - _Z4racePi)
        .other          _Z4racePi,@"STO_CUDA_ENTRY STV_DEFAULT"
_Z4racePi:
.text._Z4racePi:
[----:B------:R-:W-:Y:S01]  /*0000*/  LDC R1, c[0x0][0x37c] ;  /* 0x0000df00ff017b82 */ /* 0x000fe20000000800 */
[----:B------:R-:W0:Y:S07]  /*0010*/  S2R R5, SR_TID.X ;  /* 0x0000000000057919 */ /* 0x000e2e0000002100 */
[----:B------:R-:W0:Y:S08]  /*0020*/  S2UR UR4, SR_CTAID.X ;  /* 0x00000000000479c3 */ /* 0x000e300000002500 */
[----:B------:R-:W0:Y:S02]  /*0030*/  LDC R0, c[0x0][0x360] ;  /* 0x0000d800ff007b82 */ /* 0x000e240000000800 */
[----:B0-----:R-:W-:-:S05]  /*0040*/  IMAD R5, R0, UR4, R5 ;  /* 0x0000000400057c24 */ /* 0x001fca000f8e0205 */
[----:B------:R-:W-:-:S04]  /*0050*/  LOP3.LUT R0, R5, 0x1, RZ, 0xc0, !PT ;  /* 0x0000000105007812 */ /* 0x000fc800078ec0ff */
[----:B------:R-:W-:-:S13]  /*0060*/  ISETP.NE.U32.AND P0, PT, R0, 0x1, PT ;  /* 0x000000010000780c */ /* 0x000fda0003f05070 */
[----:B------:R-:W-:Y:S05]  /*0070*/  @!P0 EXIT ;  /* 0x000000000000894d */ /* 0x000fea0003800000 */
[----:B------:R-:W0:Y:S01]  /*0080*/  LDC.64 R2, c[0x0][0x380] ;  /* 0x0000e000ff027b82 */ /* 0x000e220000000a00 */
[----:B------:R-:W1:Y:S01]  /*0090*/  LDCU.64 UR4, c[0x0][0x358] ;  /* 0x00006b00ff0477ac */ /* 0x000e620008000a00 */
[----:B0-----:R-:W-:-:S05]  /*00a0*/  IMAD.WIDE R2, R5, 0x4, R2 ;  /* 0x0000000405027825 */ /* 0x001fca00078e0202 */
[----:B-1----:R-:W2:Y:S01]  /*00b0*/  LDG.E R5, desc[UR4][R2.64+0x8] ;  /* 0x0000080402057981 */ /* 0x002ea2000c1e1900 */
[----:B------:R-:W-:Y:S06]  /*00c0*/  BAR.SYNC.DEFER_BLOCKING 0x0 ;  /* 0x0000000000007b1d */ /* 0x000fec0000010000 */
[----:B--2---:R-:W-:Y:S01]  /*00d0*/  STG.E desc[UR4][R2.64], R5 ;  /* 0x0000000502007986 */ /* 0x004fe2000c101904 */
[----:B------:R-:W-:Y:S05]  /*00e0*/  EXIT ;  /* 0x000000000000794d */ /* 0x000fea0003800000 */
.L_x_0:
[----:B------:R-:W-:-:S00]  /*00f0*/  BRA `(.L_x_0) ;  /* 0xfffffffc00fc7947 */ /* 0x000fc0000383ffff */
[----:B------:R-:W-:-:S00]  /*0100*/  NOP ;  /* 0x0000000000007918 */ /* 0x000fc00000000000 */
[----:B------:R-:W-:-:S00]  /*0110*/  NOP ;  /* 0x0000000000007918 */ /* 0x000fc00000000000 */
[----:B------:R-:W-:-:S00]  /*0120*/  NOP ;  /* 0x0000000000007918 */ /* 0x000fc00000000000 */
[----:B------:R-:W-:-:S00]  /*0130*/  NOP ;  /* 0x0000000000007918 */ /* 0x000fc00000000000 */
[----:B------:R-:W-:-:S00]  /*0140*/  NOP ;  /* 0x0000000000007918 */ /* 0x000fc00000000000 */
[----:B------:R-:W-:-:S00]  /*0150*/  NOP ;  /* 0x0000000000007918 */ /* 0x000fc00000000000 */
[----:B------:R-:W-:-:S00]  /*0160*/  NOP ;  /* 0x0000000000007918 */ /* 0x000fc00000000000 */
[----:B------:R-:W-:-:S00]  /*0170*/  NOP ;  /* 0x0000000000007918 */ /* 0x000fc00000000000 */
.L_x_1:


//--------------------- .nv.shared.reserved.0     --------------------------
	.section	.nv.shared.reserved.0,"aw",@nobits
	.weak		__nv_reservedSMEM_offset_0_alias
	.size		__nv_reservedSMEM_offset_0_alias, 0, 64
	.other		__nv_reservedSMEM_offset_0_alias,@"STO_CUDA_RESERVED_SHARED STV_DEFAULT"
__nv_reservedSMEM_offset_0_alias:
	.zero		0
	.zero		64


//--------------------- .nv.constant0._Z4racePi   --------------------------
	.section	.nv.constant0._Z4racePi,"a",@progbits
	.sectionflags	@""
	.align	4
.nv.constant0._Z4racePi:
	.zero		904


//--------------------- SYMBOLS --------------------------

	.type		.nv.reservedSmem.offset0,@object
	.size		.nv.reservedSmem.offset0,0x4
